//
// Generated by NVIDIA NVVM Compiler
//
// Compiler Build ID: CL-36424714
// Cuda compilation tools, release 13.0, V13.0.88
// Based on NVVM 20.0.0
//

.version 9.0
.target sm_100
.address_size 64

	// .globl	_Z12sumArraysGPUPfS_S_ii

.visible .entry _Z12sumArraysGPUPfS_S_ii(
	.param .u64 .ptr .align 1 _Z12sumArraysGPUPfS_S_ii_param_0,
	.param .u64 .ptr .align 1 _Z12sumArraysGPUPfS_S_ii_param_1,
	.param .u64 .ptr .align 1 _Z12sumArraysGPUPfS_S_ii_param_2,
	.param .u32 _Z12sumArraysGPUPfS_S_ii_param_3,
	.param .u32 _Z12sumArraysGPUPfS_S_ii_param_4
)
{
	.reg .pred 	%p<4>;
	.reg .b32 	%r<14>;
	.reg .b32 	%f<4>;
	.reg .b64 	%rd<11>;

	ld.param.u64 	%rd1, [_Z12sumArraysGPUPfS_S_ii_param_0];
	ld.param.u64 	%rd2, [_Z12sumArraysGPUPfS_S_ii_param_1];
	ld.param.u64 	%rd3, [_Z12sumArraysGPUPfS_S_ii_param_2];
	ld.param.u32 	%r2, [_Z12sumArraysGPUPfS_S_ii_param_3];
	ld.param.u32 	%r3, [_Z12sumArraysGPUPfS_S_ii_param_4];
	mov.u32 	%r5, %ctaid.x;
	mov.u32 	%r6, %ntid.x;
	mov.u32 	%r7, %tid.x;
	mad.lo.s32 	%r8, %r5, %r6, %r7;
	mov.u32 	%r9, %ctaid.y;
	mov.u32 	%r10, %ntid.y;
	mov.u32 	%r11, %tid.y;
	mad.lo.s32 	%r12, %r9, %r10, %r11;
	mad.lo.s32 	%r1, %r2, %r12, %r8;
	setp.ge.s32 	%p1, %r8, %r2;
	setp.ge.s32 	%p2, %r12, %r3;
	or.pred  	%p3, %p1, %p2;
	@%p3 bra 	$L__BB0_2;
	cvta.to.global.u64 	%rd4, %rd1;
	cvta.to.global.u64 	%rd5, %rd2;
	cvta.to.global.u64 	%rd6, %rd3;
	mul.wide.s32 	%rd7, %r1, 4;
	add.s64 	%rd8, %rd4, %rd7;
	ld.global.f32 	%f1, [%rd8];
	add.s64 	%rd9, %rd5, %rd7;
	ld.global.f32 	%f2, [%rd9];
	add.f32 	%f3, %f1, %f2;
	add.s64 	%rd10, %rd6, %rd7;
	st.global.f32 	[%rd10], %f3;
$L__BB0_2:
	ret;

}


// ===== COMPILED SASS (sm_100) =====

	.target	sm_100

	.elftype	@"ET_EXEC"


//--------------------- .note.nv.tkinfo           --------------------------
	.section	.note.nv.tkinfo,"",@"SHT_NOTE"
	.sectionflags	@"SHF_NOTE_NV_TKINFO"
	.tkinfo
        /*0018*/ 	.word	0x00000002
        /*0030*/ 	.string	""
        /*0030*/ 	.string	"ptxas"
        /*0030*/ 	.string	"Cuda compilation tools, release 13.0, V13.0.88"
        /*0030*/ 	.string	"Build cuda_13.0.r13.0/compiler.36424714_0"
        /*0030*/ 	.string	"-arch sm_100 -m 64 "



//--------------------- .note.nv.cuinfo           --------------------------
	.section	.note.nv.cuinfo,"",@"SHT_NOTE"
	.sectionflags	@"SHF_NOTE_NV_CUINFO"
        /*0018*/ 	.short	0x0002
        /*001a*/ 	.short	0x0064
        /*001c*/ 	.short	0x0082
	.zero		2


//--------------------- .nv.info                  --------------------------
	.section	.nv.info,"",@"SHT_CUDA_INFO"
	.align	4


	//----- nvinfo : EIATTR_REGCOUNT
	.align		4
        /*0000*/ 	.byte	0x04, 0x2f
        /*0002*/ 	.short	(.L_1 - .L_0)
	.align		4
.L_0:
        /*0004*/ 	.word	index@(_Z12sumArraysGPUPfS_S_ii)
        /*0008*/ 	.word	0x0000000c


	//----- nvinfo : EIATTR_FRAME_SIZE
	.align		4
.L_1:
        /*000c*/ 	.byte	0x04, 0x11
        /*000e*/ 	.short	(.L_3 - .L_2)
	.align		4
.L_2:
        /*0010*/ 	.word	index@(_Z12sumArraysGPUPfS_S_ii)
        /*0014*/ 	.word	0x00000000


	//----- nvinfo : EIATTR_MIN_STACK_SIZE
	.align		4
.L_3:
        /*0018*/ 	.byte	0x04, 0x12
        /*001a*/ 	.short	(.L_5 - .L_4)
	.align		4
.L_4:
        /*001c*/ 	.word	index@(_Z12sumArraysGPUPfS_S_ii)
        /*0020*/ 	.word	0x00000000
.L_5:


//--------------------- .nv.compat                --------------------------
	.section	.nv.compat,"",@"SHT_CUDA_COMPAT_INFO"
	.align	4
        /*0000*/ 	.byte	0x02, 0x09, 0x00, 0x00, 0x02, 0x02, 0x01, 0x00, 0x02, 0x05, 0x05, 0x00, 0x03, 0x07, 0x01, 0x01
        /*0010*/ 	.byte	0x02, 0x03, 0x00, 0x00, 0x02, 0x06, 0x01, 0x00, 0x04, 0x0b, 0x08, 0x00, 0x09, 0x00, 0x00, 0x00
        /*0020*/ 	.byte	0x00, 0x00, 0x00, 0x00


//--------------------- .nv.info._Z12sumArraysGPUPfS_S_ii --------------------------
	.section	.nv.info._Z12sumArraysGPUPfS_S_ii,"",@"SHT_CUDA_INFO"
	.sectionflags	@""
	.align	4


	//----- nvinfo : EIATTR_CUDA_API_VERSION
	.align		4
        /*0000*/ 	.byte	0x04, 0x37
        /*0002*/ 	.short	(.L_7 - .L_6)
.L_6:
        /*0004*/ 	.word	0x00000082


	//----- nvinfo : EIATTR_KPARAM_INFO
	.align		4
.L_7:
        /*0008*/ 	.byte	0x04, 0x17
        /*000a*/ 	.short	(.L_9 - .L_8)
.L_8:
        /*000c*/ 	.word	0x00000000
        /*0010*/ 	.short	0x0004
        /*0012*/ 	.short	0x001c
        /*0014*/ 	.byte	0x00, 0xf0, 0x11, 0x00


	//----- nvinfo : EIATTR_KPARAM_INFO
	.align		4
.L_9:
        /*0018*/ 	.byte	0x04, 0x17
        /*001a*/ 	.short	(.L_11 - .L_10)
.L_10:
        /*001c*/ 	.word	0x00000000
        /*0020*/ 	.short	0x0003
        /*0022*/ 	.short	0x0018
        /*0024*/ 	.byte	0x00, 0xf0, 0x11, 0x00


	//----- nvinfo : EIATTR_KPARAM_INFO
	.align		4
.L_11:
        /*0028*/ 	.byte	0x04, 0x17
        /*002a*/ 	.short	(.L_13 - .L_12)
.L_12:
        /*002c*/ 	.word	0x00000000
        /*0030*/ 	.short	0x0002
        /*0032*/ 	.short	0x0010
        /*0034*/ 	.byte	0x00, 0xf5, 0x21, 0x00


	//----- nvinfo : EIATTR_KPARAM_INFO
	.align		4
.L_13:
        /*0038*/ 	.byte	0x04, 0x17
        /*003a*/ 	.short	(.L_15 - .L_14)
.L_14:
        /*003c*/ 	.word	0x00000000
        /*0040*/ 	.short	0x0001
        /*0042*/ 	.short	0x0008
        /*0044*/ 	.byte	0x00, 0xf5, 0x21, 0x00


	//----- nvinfo : EIATTR_KPARAM_INFO
	.align		4
.L_15:
        /*0048*/ 	.byte	0x04, 0x17
        /*004a*/ 	.short	(.L_17 - .L_16)
.L_16:
        /*004c*/ 	.word	0x00000000
        /*0050*/ 	.short	0x0000
        /*0052*/ 	.short	0x0000
        /*0054*/ 	.byte	0x00, 0xf5, 0x21, 0x00


	//----- nvinfo : EIATTR_SPARSE_MMA_MASK
	.align		4
.L_17:
        /*0058*/ 	.byte	0x03, 0x50
        /*005a*/ 	.short	0x0000


	//----- nvinfo : EIATTR_MAXREG_COUNT
	.align		4
        /*005c*/ 	.byte	0x03, 0x1b
        /*005e*/ 	.short	0x00ff


	//----- nvinfo : EIATTR_MERCURY_ISA_VERSION
	.align		4
        /*0060*/ 	.byte	0x03, 0x5f
        /*0062*/ 	.short	0x0101


	//----- nvinfo : EIATTR_VRC_CTA_INIT_COUNT
	.align		4
        /*0064*/ 	.byte	0x02, 0x4a
	.zero		1
	.zero		1


	//----- nvinfo : EIATTR_EXIT_INSTR_OFFSETS
	.align		4
        /*0068*/ 	.byte	0x04, 0x1c
        /*006a*/ 	.short	(.L_19 - .L_18)


	//   ....[0]....
.L_18:
        /*006c*/ 	.word	0x000000d0


	//   ....[1]....
        /*0070*/ 	.word	0x00000190


	//----- nvinfo : EIATTR_CBANK_PARAM_SIZE
	.align		4
.L_19:
        /*0074*/ 	.byte	0x03, 0x19
        /*0076*/ 	.short	0x0020


	//----- nvinfo : EIATTR_PARAM_CBANK
	.align		4
        /*0078*/ 	.byte	0x04, 0x0a
        /*007a*/ 	.short	(.L_21 - .L_20)
	.align		4
.L_20:
        /*007c*/ 	.word	index@(.nv.constant0._Z12sumArraysGPUPfS_S_ii)
        /*0080*/ 	.short	0x0380
        /*0082*/ 	.short	0x0020


	//----- nvinfo : EIATTR_SW_WAR
	.align		4
.L_21:
        /*0084*/ 	.byte	0x04, 0x36
        /*0086*/ 	.short	(.L_23 - .L_22)
.L_22:
        /*0088*/ 	.word	0x00000008
.L_23:


//--------------------- .nv.callgraph             --------------------------
	.section	.nv.callgraph,"",@"SHT_CUDA_CALLGRAPH"
	.align	4
	.sectionentsize	8
	.align		4
        /*0000*/ 	.word	0x00000000
	.align		4
        /*0004*/ 	.word	0xffffffff
	.align		4
        /*0008*/ 	.word	0x00000000
	.align		4
        /*000c*/ 	.word	0xfffffffe
	.align		4
        /*0010*/ 	.word	0x00000000
	.align		4
        /*0014*/ 	.word	0xfffffffd
	.align		4
        /*0018*/ 	.word	0x00000000
	.align		4
        /*001c*/ 	.word	0xfffffffc


//--------------------- .text._Z12sumArraysGPUPfS_S_ii --------------------------
	.section	.text._Z12sumArraysGPUPfS_S_ii,"ax",@progbits
	.align	128
        .global         _Z12sumArraysGPUPfS_S_ii
        .type           _Z12sumArraysGPUPfS_S_ii,@function
        .size           _Z12sumArraysGPUPfS_S_ii,(.L_x_1 - _Z12sumArraysGPUPfS_S_ii)
        .other          _Z12sumArraysGPUPfS_S_ii,@"STO_CUDA_ENTRY STV_DEFAULT"
_Z12sumArraysGPUPfS_S_ii:
.text._Z12sumArraysGPUPfS_S_ii:
[----:B------:R-:W-:Y:S01]  /*0000*/  LDC R1, c[0x0][0x37c] ;  /* 0x0000df00ff017b82 */ /* 0x000fe20000000800 */
[----:B------:R-:W0:Y:S07]  /*0010*/  S2R R2, SR_TID.Y ;  /* 0x0000000000027919 */ /* 0x000e2e0000002200 */
[----:B------:R-:W1:Y:S01]  /*0020*/  LDC R0, c[0x0][0x360] ;  /* 0x0000d800ff007b82 */ /* 0x000e620000000800 */
[----:B------:R-:W2:Y:S01]  /*0030*/  LDCU.64 UR6, c[0x0][0x398] ;  /* 0x00007300ff0677ac */ /* 0x000ea20008000a00 */
[----:B------:R-:W1:Y:S06]  /*0040*/  S2R R5, SR_TID.X ;  /* 0x0000000000057919 */ /* 0x000e6c0000002100 */
[----:B------:R-:W0:Y:S08]  /*0050*/  S2UR UR5, SR_CTAID.Y ;  /* 0x00000000000579c3 */ /* 0x000e300000002600 */
[----:B------:R-:W0:Y:S08]  /*0060*/  LDC R3, c[0x0][0x364] ;  /* 0x0000d900ff037b82 */ /* 0x000e300000000800 */
[----:B------:R-:W1:Y:S01]  /*0070*/  S2UR UR4, SR_CTAID.X ;  /* 0x00000000000479c3 */ /* 0x000e620000002500 */
[----:B0-----:R-:W-:-:S05]  /*0080*/  IMAD R3, R3, UR5, R2 ;  /* 0x0000000503037c24 */ /* 0x001fca000f8e0202 */
[----:B--2---:R-:W-:Y:S01]  /*0090*/  ISETP.GE.AND P0, PT, R3, UR7, PT ;  /* 0x0000000703007c0c */ /* 0x004fe2000bf06270 */
[----:B-1----:R-:W-:-:S04]  /*00a0*/  IMAD R0, R0, UR4, R5 ;  /* 0x0000000400007c24 */ /* 0x002fc8000f8e0205 */
[----:B------:R-:W-:Y:S01]  /*00b0*/  IMAD R9, R3, UR6, R0 ;  /* 0x0000000603097c24 */ /* 0x000fe2000f8e0200 */
[----:B------:R-:W-:-:S13]  /*00c0*/  ISETP.GE.OR P0, PT, R0, UR6, P0 ;  /* 0x0000000600007c0c */ /* 0x000fda0008706670 */
[----:B------:R-:W-:Y:S05]  /*00d0*/  @P0 EXIT ;  /* 0x000000000000094d */ /* 0x000fea0003800000 */
[----:B------:R-:W0:Y:S01]  /*00e0*/  LDC.64 R2, c[0x0][0x380] ;  /* 0x0000e000ff027b82 */ /* 0x000e220000000a00 */
[----:B------:R-:W1:Y:S07]  /*00f0*/  LDCU.64 UR4, c[0x0][0x358] ;  /* 0x00006b00ff0477ac */ /* 0x000e6e0008000a00 */
[----:B------:R-:W2:Y:S08]  /*0100*/  LDC.64 R4, c[0x0][0x388] ;  /* 0x0000e200ff047b82 */ /* 0x000eb00000000a00 */
[----:B------:R-:W3:Y:S01]  /*0110*/  LDC.64 R6, c[0x0][0x390] ;  /* 0x0000e400ff067b82 */ /* 0x000ee20000000a00 */
[----:B0-----:R-:W-:-:S06]  /*0120*/  IMAD.WIDE R2, R9, 0x4, R2 ;  /* 0x0000000409027825 */ /* 0x001fcc00078e0202 */
[----:B-1----:R-:W4:Y:S01]  /*0130*/  LDG.E R2, desc[UR4][R2.64] ;  /* 0x0000000402027981 */ /* 0x002f22000c1e1900 */
[----:B--2---:R-:W-:-:S06]  /*0140*/  IMAD.WIDE R4, R9, 0x4, R4 ;  /* 0x0000000409047825 */ /* 0x004fcc00078e0204 */
[----:B------:R-:W4:Y:S01]  /*0150*/  LDG.E R5, desc[UR4][R4.64] ;  /* 0x0000000404057981 */ /* 0x000f22000c1e1900 */
[----:B---3--:R-:W-:-:S04]  /*0160*/  IMAD.WIDE R6, R9, 0x4, R6 ;  /* 0x0000000409067825 */ /* 0x008fc800078e0206 */
[----:B----4-:R-:W-:-:S05]  /*0170*/  FADD R9, R2, R5 ;  /* 0x0000000502097221 */ /* 0x010fca0000000000 */
[----:B------:R-:W-:Y:S01]  /*0180*/  STG.E desc[UR4][R6.64], R9 ;  /* 0x0000000906007986 */ /* 0x000fe2000c101904 */
[----:B------:R-:W-:Y:S05]  /*0190*/  EXIT ;  /* 0x000000000000794d */ /* 0x000fea0003800000 */
.L_x_0:
[----:B------:R-:W-:-:S00]  /*01a0*/  BRA `(.L_x_0) ;  /* 0xfffffffc00fc7947 */ /* 0x000fc0000383ffff */
[----:B------:R-:W-:-:S00]  /*01b0*/  NOP ;  /* 0x0000000000007918 */ /* 0x000fc00000000000 */
        /* <DEDUP_REMOVED lines=12> */
.L_x_1:


//--------------------- .nv.shared.reserved.0     --------------------------
	.section	.nv.shared.reserved.0,"aw",@nobits
	.weak		__nv_reservedSMEM_offset_0_alias
	.size		__nv_reservedSMEM_offset_0_alias, 0, 64
	.other		__nv_reservedSMEM_offset_0_alias,@"STO_CUDA_RESERVED_SHARED STV_DEFAULT"
__nv_reservedSMEM_offset_0_alias:
	.zero		0
	.zero		64


//--------------------- .nv.constant0._Z12sumArraysGPUPfS_S_ii --------------------------
	.section	.nv.constant0._Z12sumArraysGPUPfS_S_ii,"a",@progbits
	.sectionflags	@""
	.align	4
.nv.constant0._Z12sumArraysGPUPfS_S_ii:
	.zero		928


//--------------------- SYMBOLS --------------------------

	.type		.nv.reservedSmem.offset0,@object
	.size		.nv.reservedSmem.offset0,0x4
